//
// Generated by NVIDIA NVVM Compiler
//
// Compiler Build ID: CL-36424714
// Cuda compilation tools, release 13.0, V13.0.88
// Based on NVVM 20.0.0
//

.version 9.0
.target sm_100
.address_size 64

	// .globl	_Z15vectorAddKernelPfS_S_

.visible .entry _Z15vectorAddKernelPfS_S_(
	.param .u64 .ptr .align 1 _Z15vectorAddKernelPfS_S__param_0,
	.param .u64 .ptr .align 1 _Z15vectorAddKernelPfS_S__param_1,
	.param .u64 .ptr .align 1 _Z15vectorAddKernelPfS_S__param_2
)
{
	.reg .b32 	%r<5>;
	.reg .b32 	%f<4>;
	.reg .b64 	%rd<11>;

	ld.param.u64 	%rd1, [_Z15vectorAddKernelPfS_S__param_0];
	ld.param.u64 	%rd2, [_Z15vectorAddKernelPfS_S__param_1];
	ld.param.u64 	%rd3, [_Z15vectorAddKernelPfS_S__param_2];
	cvta.to.global.u64 	%rd4, %rd3;
	cvta.to.global.u64 	%rd5, %rd2;
	cvta.to.global.u64 	%rd6, %rd1;
	mov.u32 	%r1, %tid.x;
	mov.u32 	%r2, %ntid.x;
	mov.u32 	%r3, %ctaid.x;
	mad.lo.s32 	%r4, %r2, %r3, %r1;
	mul.wide.s32 	%rd7, %r4, 4;
	add.s64 	%rd8, %rd6, %rd7;
	ld.global.f32 	%f1, [%rd8];
	add.s64 	%rd9, %rd5, %rd7;
	ld.global.f32 	%f2, [%rd9];
	add.f32 	%f3, %f1, %f2;
	add.s64 	%rd10, %rd4, %rd7;
	st.global.f32 	[%rd10], %f3;
	ret;

}


// ===== COMPILED SASS (sm_100) =====

	.target	sm_100

	.elftype	@"ET_EXEC"


//--------------------- .note.nv.tkinfo           --------------------------
	.section	.note.nv.tkinfo,"",@"SHT_NOTE"
	.sectionflags	@"SHF_NOTE_NV_TKINFO"
	.tkinfo
        /*0018*/ 	.word	0x00000002
        /*0030*/ 	.string	""
        /*0030*/ 	.string	"ptxas"
        /*0030*/ 	.string	"Cuda compilation tools, release 13.0, V13.0.88"
        /*0030*/ 	.string	"Build cuda_13.0.r13.0/compiler.36424714_0"
        /*0030*/ 	.string	"-arch sm_100 -m 64 "



//--------------------- .note.nv.cuinfo           --------------------------
	.section	.note.nv.cuinfo,"",@"SHT_NOTE"
	.sectionflags	@"SHF_NOTE_NV_CUINFO"
        /*0018*/ 	.short	0x0002
        /*001a*/ 	.short	0x0064
        /*001c*/ 	.short	0x0082
	.zero		2


//--------------------- .nv.info                  --------------------------
	.section	.nv.info,"",@"SHT_CUDA_INFO"
	.align	4


	//----- nvinfo : EIATTR_REGCOUNT
	.align		4
        /*0000*/ 	.byte	0x04, 0x2f
        /*0002*/ 	.short	(.L_1 - .L_0)
	.align		4
.L_0:
        /*0004*/ 	.word	index@(_Z15vectorAddKernelPfS_S_)
        /*0008*/ 	.word	0x0000000c


	//----- nvinfo : EIATTR_FRAME_SIZE
	.align		4
.L_1:
        /*000c*/ 	.byte	0x04, 0x11
        /*000e*/ 	.short	(.L_3 - .L_2)
	.align		4
.L_2:
        /*0010*/ 	.word	index@(_Z15vectorAddKernelPfS_S_)
        /*0014*/ 	.word	0x00000000


	//----- nvinfo : EIATTR_MIN_STACK_SIZE
	.align		4
.L_3:
        /*0018*/ 	.byte	0x04, 0x12
        /*001a*/ 	.short	(.L_5 - .L_4)
	.align		4
.L_4:
        /*001c*/ 	.word	index@(_Z15vectorAddKernelPfS_S_)
        /*0020*/ 	.word	0x00000000
.L_5:


//--------------------- .nv.compat                --------------------------
	.section	.nv.compat,"",@"SHT_CUDA_COMPAT_INFO"
	.align	4
        /*0000*/ 	.byte	0x02, 0x09, 0x00, 0x00, 0x02, 0x02, 0x01, 0x00, 0x02, 0x05, 0x05, 0x00, 0x03, 0x07, 0x01, 0x01
        /*0010*/ 	.byte	0x02, 0x03, 0x00, 0x00, 0x02, 0x06, 0x01, 0x00, 0x04, 0x0b, 0x08, 0x00, 0x09, 0x00, 0x00, 0x00
        /*0020*/ 	.byte	0x00, 0x00, 0x00, 0x00


//--------------------- .nv.info._Z15vectorAddKernelPfS_S_ --------------------------
	.section	.nv.info._Z15vectorAddKernelPfS_S_,"",@"SHT_CUDA_INFO"
	.sectionflags	@""
	.align	4


	//----- nvinfo : EIATTR_CUDA_API_VERSION
	.align		4
        /*0000*/ 	.byte	0x04, 0x37
        /*0002*/ 	.short	(.L_7 - .L_6)
.L_6:
        /*0004*/ 	.word	0x00000082


	//----- nvinfo : EIATTR_KPARAM_INFO
	.align		4
.L_7:
        /*0008*/ 	.byte	0x04, 0x17
        /*000a*/ 	.short	(.L_9 - .L_8)
.L_8:
        /*000c*/ 	.word	0x00000000
        /*0010*/ 	.short	0x0002
        /*0012*/ 	.short	0x0010
        /*0014*/ 	.byte	0x00, 0xf5, 0x21, 0x00


	//----- nvinfo : EIATTR_KPARAM_INFO
	.align		4
.L_9:
        /*0018*/ 	.byte	0x04, 0x17
        /*001a*/ 	.short	(.L_11 - .L_10)
.L_10:
        /*001c*/ 	.word	0x00000000
        /*0020*/ 	.short	0x0001
        /*0022*/ 	.short	0x0008
        /*0024*/ 	.byte	0x00, 0xf5, 0x21, 0x00


	//----- nvinfo : EIATTR_KPARAM_INFO
	.align		4
.L_11:
        /*0028*/ 	.byte	0x04, 0x17
        /*002a*/ 	.short	(.L_13 - .L_12)
.L_12:
        /*002c*/ 	.word	0x00000000
        /*0030*/ 	.short	0x0000
        /*0032*/ 	.short	0x0000
        /*0034*/ 	.byte	0x00, 0xf5, 0x21, 0x00


	//----- nvinfo : EIATTR_SPARSE_MMA_MASK
	.align		4
.L_13:
        /*0038*/ 	.byte	0x03, 0x50
        /*003a*/ 	.short	0x0000


	//----- nvinfo : EIATTR_MAXREG_COUNT
	.align		4
        /*003c*/ 	.byte	0x03, 0x1b
        /*003e*/ 	.short	0x00ff


	//----- nvinfo : EIATTR_MERCURY_ISA_VERSION
	.align		4
        /*0040*/ 	.byte	0x03, 0x5f
        /*0042*/ 	.short	0x0101


	//----- nvinfo : EIATTR_VRC_CTA_INIT_COUNT
	.align		4
        /*0044*/ 	.byte	0x02, 0x4a
	.zero		1
	.zero		1


	//----- nvinfo : EIATTR_EXIT_INSTR_OFFSETS
	.align		4
        /*0048*/ 	.byte	0x04, 0x1c
        /*004a*/ 	.short	(.L_15 - .L_14)


	//   ....[0]....
.L_14:
        /*004c*/ 	.word	0x00000100


	//----- nvinfo : EIATTR_CBANK_PARAM_SIZE
	.align		4
.L_15:
        /*0050*/ 	.byte	0x03, 0x19
        /*0052*/ 	.short	0x0018


	//----- nvinfo : EIATTR_PARAM_CBANK
	.align		4
        /*0054*/ 	.byte	0x04, 0x0a
        /*0056*/ 	.short	(.L_17 - .L_16)
	.align		4
.L_16:
        /*0058*/ 	.word	index@(.nv.constant0._Z15vectorAddKernelPfS_S_)
        /*005c*/ 	.short	0x0380
        /*005e*/ 	.short	0x0018


	//----- nvinfo : EIATTR_SW_WAR
	.align		4
.L_17:
        /*0060*/ 	.byte	0x04, 0x36
        /*0062*/ 	.short	(.L_19 - .L_18)
.L_18:
        /*0064*/ 	.word	0x00000008
.L_19:


//--------------------- .nv.callgraph             --------------------------
	.section	.nv.callgraph,"",@"SHT_CUDA_CALLGRAPH"
	.align	4
	.sectionentsize	8
	.align		4
        /*0000*/ 	.word	0x00000000
	.align		4
        /*0004*/ 	.word	0xffffffff
	.align		4
        /*0008*/ 	.word	0x00000000
	.align		4
        /*000c*/ 	.word	0xfffffffe
	.align		4
        /*0010*/ 	.word	0x00000000
	.align		4
        /*0014*/ 	.word	0xfffffffd
	.align		4
        /*0018*/ 	.word	0x00000000
	.align		4
        /*001c*/ 	.word	0xfffffffc


//--------------------- .text._Z15vectorAddKernelPfS_S_ --------------------------
	.section	.text._Z15vectorAddKernelPfS_S_,"ax",@progbits
	.align	128
        .global         _Z15vectorAddKernelPfS_S_
        .type           _Z15vectorAddKernelPfS_S_,@function
        .size           _Z15vectorAddKernelPfS_S_,(.L_x_1 - _Z15vectorAddKernelPfS_S_)
        .other          _Z15vectorAddKernelPfS_S_,@"STO_CUDA_ENTRY STV_DEFAULT"
_Z15vectorAddKernelPfS_S_:
.text._Z15vectorAddKernelPfS_S_:
[----:B------:R-:W-:Y:S01]  /*0000*/  LDC R1, c[0x0][0x37c] ;  /* 0x0000df00ff017b82 */ /* 0x000fe20000000800 */
[----:B------:R-:W0:Y:S07]  /*0010*/  S2R R9, SR_TID.X ;  /* 0x0000000000097919 */ /* 0x000e2e0000002100 */
[----:B------:R-:W1:Y:S01]  /*0020*/  LDC.64 R2, c[0x0][0x380] ;  /* 0x0000e000ff027b82 */ /* 0x000e620000000a00 */
[----:B------:R-:W0:Y:S01]  /*0030*/  LDCU UR6, c[0x0][0x360] ;  /* 0x00006c00ff0677ac */ /* 0x000e220008000800 */
[----:B------:R-:W0:Y:S01]  /*0040*/  S2R R0, SR_CTAID.X ;  /* 0x0000000000007919 */ /* 0x000e220000002500 */
[----:B------:R-:W2:Y:S05]  /*0050*/  LDCU.64 UR4, c[0x0][0x358] ;  /* 0x00006b00ff0477ac */ /* 0x000eaa0008000a00 */
[----:B------:R-:W3:Y:S08]  /*0060*/  LDC.64 R4, c[0x0][0x388] ;  /* 0x0000e200ff047b82 */ /* 0x000ef00000000a00 */
[----:B------:R-:W4:Y:S01]  /*0070*/  LDC.64 R6, c[0x0][0x390] ;  /* 0x0000e400ff067b82 */ /* 0x000f220000000a00 */
[----:B0-----:R-:W-:-:S04]  /*0080*/  IMAD R9, R0, UR6, R9 ;  /* 0x0000000600097c24 */ /* 0x001fc8000f8e0209 */
[----:B-1----:R-:W-:-:S04]  /*0090*/  IMAD.WIDE R2, R9, 0x4, R2 ;  /* 0x0000000409027825 */ /* 0x002fc800078e0202 */
[C---:B---3--:R-:W-:Y:S02]  /*00a0*/  IMAD.WIDE R4, R9.reuse, 0x4, R4 ;  /* 0x0000000409047825 */ /* 0x048fe400078e0204 */
[----:B--2---:R-:W2:Y:S04]  /*00b0*/  LDG.E R2, desc[UR4][R2.64] ;  /* 0x0000000402027981 */ /* 0x004ea8000c1e1900 */
[----:B------:R-:W2:Y:S01]  /*00c0*/  LDG.E R5, desc[UR4][R4.64] ;  /* 0x0000000404057981 */ /* 0x000ea2000c1e1900 */
[----:B----4-:R-:W-:-:S04]  /*00d0*/  IMAD.WIDE R6, R9, 0x4, R6 ;  /* 0x0000000409067825 */ /* 0x010fc800078e0206 */
[----:B--2---:R-:W-:-:S05]  /*00e0*/  FADD R9, R2, R5 ;  /* 0x0000000502097221 */ /* 0x004fca0000000000 */
[----:B------:R-:W-:Y:S01]  /*00f0*/  STG.E desc[UR4][R6.64], R9 ;  /* 0x0000000906007986 */ /* 0x000fe2000c101904 */
[----:B------:R-:W-:Y:S05]  /*0100*/  EXIT ;  /* 0x000000000000794d */ /* 0x000fea0003800000 */
.L_x_0:
[----:B------:R-:W-:-:S00]  /*0110*/  BRA `(.L_x_0) ;  /* 0xfffffffc00fc7947 */ /* 0x000fc0000383ffff */
[----:B------:R-:W-:-:S00]  /*0120*/  NOP ;  /* 0x0000000000007918 */ /* 0x000fc00000000000 */
        /* <DEDUP_REMOVED lines=13> */
.L_x_1:


//--------------------- .nv.shared.reserved.0     --------------------------
	.section	.nv.shared.reserved.0,"aw",@nobits
	.weak		__nv_reservedSMEM_offset_0_alias
	.size		__nv_reservedSMEM_offset_0_alias, 0, 64
	.other		__nv_reservedSMEM_offset_0_alias,@"STO_CUDA_RESERVED_SHARED STV_DEFAULT"
__nv_reservedSMEM_offset_0_alias:
	.zero		0
	.zero		64


//--------------------- .nv.constant0._Z15vectorAddKernelPfS_S_ --------------------------
	.section	.nv.constant0._Z15vectorAddKernelPfS_S_,"a",@progbits
	.sectionflags	@""
	.align	4
.nv.constant0._Z15vectorAddKernelPfS_S_:
	.zero		920


//--------------------- SYMBOLS --------------------------

	.type		.nv.reservedSmem.offset0,@object
	.size		.nv.reservedSmem.offset0,0x4
